	.headerflags	@"EF_CUDA_TEXMODE_UNIFIED EF_CUDA_64BIT_ADDRESS EF_CUDA_ACCELERATORS EF_CUDA_SM90 EF_CUDA_VIRTUAL_SM(EF_CUDA_SM90)"
	.elftype	@"ET_EXEC"


//--------------------- .nv.info                  --------------------------
	.section	.nv.info,"",@"SHT_CUDA_INFO"
	.align	4


	//----- nvinfo : EIATTR_REGCOUNT
	.align		4
        /*0000*/ 	.byte	0x04, 0x2f
        /*0002*/ 	.short	(.L_1 - .L_0)
	.align		4
.L_0:
        /*0004*/ 	.word	index@(triton_poi_fused_max_pool2d_with_indices_6)
        /*0008*/ 	.word	0x00000018


	//----- nvinfo : EIATTR_MIN_STACK_SIZE
	.align		4
.L_1:
        /*000c*/ 	.byte	0x04, 0x12
        /*000e*/ 	.short	(.L_3 - .L_2)
	.align		4
.L_2:
        /*0010*/ 	.word	index@(triton_poi_fused_max_pool2d_with_indices_6)
        /*0014*/ 	.word	0x00000000


	//----- nvinfo : EIATTR_FRAME_SIZE
	.align		4
.L_3:
        /*0018*/ 	.byte	0x04, 0x11
        /*001a*/ 	.short	(.L_5 - .L_4)
	.align		4
.L_4:
        /*001c*/ 	.word	index@(triton_poi_fused_max_pool2d_with_indices_6)
        /*0020*/ 	.word	0x00000000


	//----- nvinfo : EIATTR_MIN_STACK_SIZE
	.align		4
.L_5:
        /*0024*/ 	.byte	0x04, 0x12
        /*0026*/ 	.short	(.L_7 - .L_6)
	.align		4
.L_6:
        /*0028*/ 	.word	index@(triton_poi_fused_max_pool2d_with_indices_6)
        /*002c*/ 	.word	0x00000000
.L_7:


//--------------------- .nv.info.triton_poi_fused_max_pool2d_with_indices_6 --------------------------
	.section	.nv.info.triton_poi_fused_max_pool2d_with_indices_6,"",@"SHT_CUDA_INFO"
	.sectionflags	@""
	.align	4


	//----- nvinfo : EIATTR_CUDA_API_VERSION
	.align		4
        /*0000*/ 	.byte	0x04, 0x37
        /*0002*/ 	.short	(.L_9 - .L_8)
.L_8:
        /*0004*/ 	.word	0x0000007c


	//----- nvinfo : EIATTR_KPARAM_INFO
	.align		4
.L_9:
        /*0008*/ 	.byte	0x04, 0x17
        /*000a*/ 	.short	(.L_11 - .L_10)
.L_10:
        /*000c*/ 	.word	0x00000000
        /*0010*/ 	.short	0x0002
        /*0012*/ 	.short	0x0010
        /*0014*/ 	.byte	0x00, 0xf0, 0x11, 0x00


	//----- nvinfo : EIATTR_KPARAM_INFO
	.align		4
.L_11:
        /*0018*/ 	.byte	0x04, 0x17
        /*001a*/ 	.short	(.L_13 - .L_12)
.L_12:
        /*001c*/ 	.word	0x00000000
        /*0020*/ 	.short	0x0001
        /*0022*/ 	.short	0x0008
        /*0024*/ 	.byte	0x00, 0xf4, 0x21, 0x00


	//----- nvinfo : EIATTR_KPARAM_INFO
	.align		4
.L_13:
        /*0028*/ 	.byte	0x04, 0x17
        /*002a*/ 	.short	(.L_15 - .L_14)
.L_14:
        /*002c*/ 	.word	0x00000000
        /*0030*/ 	.short	0x0000
        /*0032*/ 	.short	0x0000
        /*0034*/ 	.byte	0x00, 0xf4, 0x21, 0x00


	//----- nvinfo : EIATTR_SPARSE_MMA_MASK
	.align		4
.L_15:
        /*0038*/ 	.byte	0x03, 0x50
        /*003a*/ 	.short	0x0000


	//----- nvinfo : EIATTR_MAXREG_COUNT
	.align		4
        /*003c*/ 	.byte	0x03, 0x1b
        /*003e*/ 	.short	0x00ff


	//----- nvinfo : EIATTR_EXIT_INSTR_OFFSETS
	.align		4
        /*0040*/ 	.byte	0x04, 0x1c
        /*0042*/ 	.short	(.L_17 - .L_16)


	//   ....[0]....
.L_16:
        /*0044*/ 	.word	0x00000940


	//   ....[1]....
        /*0048*/ 	.word	0x00000960


	//----- nvinfo : EIATTR_REQNTID
	.align		4
.L_17:
        /*004c*/ 	.byte	0x04, 0x10
        /*004e*/ 	.short	(.L_19 - .L_18)
.L_18:
        /*0050*/ 	.word	0x00000080
        /*0054*/ 	.word	0x00000001
        /*0058*/ 	.word	0x00000001


	//----- nvinfo : EIATTR_CBANK_PARAM_SIZE
	.align		4
.L_19:
        /*005c*/ 	.byte	0x03, 0x19
        /*005e*/ 	.short	0x0014


	//----- nvinfo : EIATTR_PARAM_CBANK
	.align		4
        /*0060*/ 	.byte	0x04, 0x0a
        /*0062*/ 	.short	(.L_21 - .L_20)
	.align		4
.L_20:
        /*0064*/ 	.word	index@(.nv.constant0.triton_poi_fused_max_pool2d_with_indices_6)
        /*0068*/ 	.short	0x0210
        /*006a*/ 	.short	0x0014


	//----- nvinfo : EIATTR_SW_WAR
	.align		4
.L_21:
        /*006c*/ 	.byte	0x04, 0x36
        /*006e*/ 	.short	(.L_23 - .L_22)
.L_22:
        /*0070*/ 	.word	0x00000008
.L_23:


//--------------------- .nv.callgraph             --------------------------
	.section	.nv.callgraph,"",@"SHT_CUDA_CALLGRAPH"
	.align	4
	.sectionentsize	8
	.align		4
        /*0000*/ 	.word	0x00000000
	.align		4
        /*0004*/ 	.word	0xffffffff
	.align		4
        /*0008*/ 	.word	0x00000000
	.align		4
        /*000c*/ 	.word	0xfffffffe
	.align		4
        /*0010*/ 	.word	0x00000000
	.align		4
        /*0014*/ 	.word	0xfffffffd
	.align		4
        /*0018*/ 	.word	0x00000000
	.align		4
        /*001c*/ 	.word	0xfffffffc


//--------------------- .text.triton_poi_fused_max_pool2d_with_indices_6 --------------------------
	.section	.text.triton_poi_fused_max_pool2d_with_indices_6,"ax",@progbits
	.align	128
        .global         triton_poi_fused_max_pool2d_with_indices_6
        .type           triton_poi_fused_max_pool2d_with_indices_6,@function
        .size           triton_poi_fused_max_pool2d_with_indices_6,(.L_x_1 - triton_poi_fused_max_pool2d_with_indices_6)
        .other          triton_poi_fused_max_pool2d_with_indices_6,@"STO_CUDA_ENTRY STV_DEFAULT"
triton_poi_fused_max_pool2d_with_indices_6:
.text.triton_poi_fused_max_pool2d_with_indices_6:
[----:B------:R-:W0:Y:S02]  /*0000*/  LDC R1, c[0x0][0x28] ;  /* 0x00000a00ff017b82 */ /* 0x000e240000000800 */
[----:B------:R-:W1:Y:S01]  /*0010*/  S2R R0, SR_TID.X ;  /* 0x0000000000007919 */ /* 0x000e620000002100 */
[----:B------:R-:W-:Y:S01]  /*0020*/  CS2R R10, SRZ ;  /* 0x00000000000a7805 */ /* 0x000fe2000001ff00 */
[----:B------:R-:W-:Y:S01]  /*0030*/  ULDC.64 UR4, c[0x0][0x208] ;  /* 0x0000820000047ab9 */ /* 0x000fe20000000a00 */
[----:B------:R-:W2:Y:S01]  /*0040*/  S2R R5, SR_CTAID.X ;  /* 0x0000000000057919 */ /* 0x000ea20000002500 */
[----:B-1----:R-:W-:Y:S01]  /*0050*/  IMAD.SHL.U32 R0, R0, 0x2, RZ ;  /* 0x0000000200007824 */ /* 0x002fe200078e00ff */
[----:B--2---:R-:W-:-:S04]  /*0060*/  SHF.R.S32.HI R2, RZ, 0x17, R5 ;  /* 0x00000017ff027819 */ /* 0x004fc80000011405 */
[----:B------:R-:W-:Y:S02]  /*0070*/  LOP3.LUT R0, R0, 0xfe, RZ, 0xc0, !PT ;  /* 0x000000fe00007812 */ /* 0x000fe400078ec0ff */
[----:B------:R-:W-:-:S03]  /*0080*/  SGXT R2, R2, 0x1 ;  /* 0x000000010202781a */ /* 0x000fc60000000200 */
[----:B------:R-:W-:-:S04]  /*0090*/  IMAD R5, R5, 0x100, R0 ;  /* 0x0000010005057824 */ /* 0x000fc800078e0200 */
[C---:B------:R-:W-:Y:S01]  /*00a0*/  VIADD R13, R5.reuse, 0xffffffec ;  /* 0xffffffec050d7836 */ /* 0x040fe20000000000 */
[CC--:B------:R-:W-:Y:S01]  /*00b0*/  LEA.HI R0, R2.reuse, R5.reuse, RZ, 0x2 ;  /* 0x0000000502007211 */ /* 0x0c0fe200078f10ff */
[----:B------:R-:W-:Y:S01]  /*00c0*/  VIADD R17, R5, 0xfffffff0 ;  /* 0xfffffff005117836 */ /* 0x000fe20000000000 */
[----:B------:R-:W-:Y:S02]  /*00d0*/  LEA.HI R2, R2, R5, RZ, 0x4 ;  /* 0x0000000502027211 */ /* 0x000fe400078f20ff */
[----:B------:R-:W-:Y:S02]  /*00e0*/  SHF.R.S32.HI R0, RZ, 0x2, R0 ;  /* 0x00000002ff007819 */ /* 0x000fe40000011400 */
[----:B------:R-:W-:Y:S02]  /*00f0*/  SHF.R.S32.HI R9, RZ, 0x4, R2 ;  /* 0x00000004ff097819 */ /* 0x000fe40000011402 */
[----:B------:R-:W-:Y:S01]  /*0100*/  LEA.HI R4, R0, R0, RZ, 0x2 ;  /* 0x0000000000047211 */ /* 0x000fe200078f10ff */
[----:B------:R-:W1:Y:S01]  /*0110*/  LDC.64 R2, c[0x0][0x210] ;  /* 0x00008400ff027b82 */ /* 0x000e620000000a00 */
[----:B------:R-:W-:-:S02]  /*0120*/  LEA.HI R6, R9, R9, RZ, 0x2 ;  /* 0x0000000909067211 */ /* 0x000fc400078f10ff */
[----:B------:R-:W-:Y:S02]  /*0130*/  LOP3.LUT R7, R4, 0xfffffffc, RZ, 0xc0, !PT ;  /* 0xfffffffc04077812 */ /* 0x000fe400078ec0ff */
[----:B------:R-:W-:-:S03]  /*0140*/  LOP3.LUT R6, R6, 0xfffffffc, RZ, 0xc0, !PT ;  /* 0xfffffffc06067812 */ /* 0x000fc600078ec0ff */
[----:B------:R-:W-:Y:S02]  /*0150*/  IMAD.IADD R4, R0, 0x1, -R7 ;  /* 0x0000000100047824 */ /* 0x000fe400078e0a07 */
[----:B------:R-:W-:Y:S01]  /*0160*/  IMAD.IADD R9, R9, 0x1, -R6 ;  /* 0x0000000109097824 */ /* 0x000fe200078e0a06 */
[----:B------:R-:W-:Y:S01]  /*0170*/  CS2R R6, SRZ ;  /* 0x0000000000067805 */ /* 0x000fe2000001ff00 */
[C---:B------:R-:W-:Y:S01]  /*0180*/  VIADD R0, R4.reuse, 0x1 ;  /* 0x0000000104007836 */ /* 0x040fe20000000000 */
[C---:B------:R-:W-:Y:S02]  /*0190*/  ISETP.GT.AND P0, PT, R4.reuse, RZ, PT ;  /* 0x000000ff0400720c */ /* 0x040fe40003f04270 */
[----:B------:R-:W-:Y:S02]  /*01a0*/  ISETP.GT.AND P1, PT, R4, -0x1, PT ;  /* 0xffffffff0400780c */ /* 0x000fe40003f24270 */
[C---:B------:R-:W-:Y:S02]  /*01b0*/  ISETP.GT.AND P3, PT, R9.reuse, RZ, P0 ;  /* 0x000000ff0900720c */ /* 0x040fe40000764270 */
[----:B------:R-:W-:-:S02]  /*01c0*/  ISETP.GT.AND P1, PT, R9, RZ, P1 ;  /* 0x000000ff0900720c */ /* 0x000fc40000f24270 */
[C---:B------:R-:W-:Y:S02]  /*01d0*/  ISETP.LT.AND P3, PT, R5.reuse, 0x100, P3 ;  /* 0x000001000500780c */ /* 0x040fe40001f61270 */
[----:B------:R-:W-:Y:S01]  /*01e0*/  ISETP.LT.AND P4, PT, R5, 0x100, P1 ;  /* 0x000001000500780c */ /* 0x000fe20000f81270 */
[----:B-1----:R-:W-:Y:S01]  /*01f0*/  IMAD.WIDE R12, R13, 0x4, R2 ;  /* 0x000000040d0c7825 */ /* 0x002fe200078e0202 */
[----:B------:R-:W-:-:S03]  /*0200*/  ISETP.GE.U32.AND P1, PT, R0, 0x4, PT ;  /* 0x000000040000780c */ /* 0x000fc60003f26070 */
[----:B------:R-:W-:Y:S01]  /*0210*/  IMAD.WIDE R16, R17, 0x4, R2 ;  /* 0x0000000411107825 */ /* 0x000fe200078e0202 */
[----:B------:R-:W-:-:S05]  /*0220*/  ISETP.GT.AND P2, PT, R9, RZ, !P1 ;  /* 0x000000ff0900720c */ /* 0x000fca0004f44270 */
[----:B------:R1:W2:Y:S04]  /*0230*/  @P3 LDG.E.64 R6, desc[UR4][R12.64] ;  /* 0x000000040c063981 */ /* 0x0002a8000c1e1b00 */
[----:B------:R3:W4:Y:S01]  /*0240*/  @P4 LDG.E.64 R10, desc[UR4][R16.64] ;  /* 0x00000004100a4981 */ /* 0x000722000c1e1b00 */
[C---:B------:R-:W-:Y:S01]  /*0250*/  ISETP.LT.AND P2, PT, R5.reuse, 0x100, P2 ;  /* 0x000001000500780c */ /* 0x040fe20001741270 */
[----:B------:R-:W-:Y:S01]  /*0260*/  VIADD R19, R5, 0xfffffff4 ;  /* 0xfffffff405137836 */ /* 0x000fe20000000000 */
[----:B------:R-:W-:Y:S02]  /*0270*/  CS2R R14, SRZ ;  /* 0x00000000000e7805 */ /* 0x000fe4000001ff00 */
[----:B------:R-:W-:Y:S01]  /*0280*/  ISETP.GT.AND P0, PT, R9, -0x1, P0 ;  /* 0xffffffff0900780c */ /* 0x000fe20000704270 */
[----:B------:R-:W-:-:S03]  /*0290*/  IMAD.WIDE R18, R19, 0x4, R2 ;  /* 0x0000000413127825 */ /* 0x000fc600078e0202 */
[----:B------:R-:W-:-:S05]  /*02a0*/  ISETP.LT.AND P0, PT, R5, 0x100, P0 ;  /* 0x000001000500780c */ /* 0x000fca0000701270 */
[----:B------:R-:W5:Y:S01]  /*02b0*/  @P2 LDG.E.64 R14, desc[UR4][R18.64] ;  /* 0x00000004120e2981 */ /* 0x000f62000c1e1b00 */
[----:B------:R-:W-:Y:S01]  /*02c0*/  VIADD R21, R5, 0xfffffffc ;  /* 0xfffffffc05157836 */ /* 0x000fe20000000000 */
[----:B-1----:R-:W-:-:S03]  /*02d0*/  CS2R R12, SRZ ;  /* 0x00000000000c7805 */ /* 0x002fc6000001ff00 */
[----:B---3--:R-:W-:-:S05]  /*02e0*/  IMAD.WIDE R16, R21, 0x4, R2 ;  /* 0x0000000415107825 */ /* 0x008fca00078e0202 */
[----:B------:R1:W3:Y:S02]  /*02f0*/  @P0 LDG.E.64 R12, desc[UR4][R16.64] ;  /* 0x00000004100c0981 */ /* 0x0002e4000c1e1b00 */
[----:B-1----:R-:W-:Y:S01]  /*0300*/  IMAD.WIDE R16, R5, 0x4, R2 ;  /* 0x0000000405107825 */ /* 0x002fe200078e0202 */
[----:B------:R-:W-:-:S04]  /*0310*/  ISETP.GT.AND P1, PT, R9, -0x1, !P1 ;  /* 0xffffffff0900780c */ /* 0x000fc80004f24270 */
[----:B------:R-:W-:Y:S02]  /*0320*/  ISETP.LT.AND P1, PT, R5, 0x100, P1 ;  /* 0x000001000500780c */ /* 0x000fe40000f21270 */
[----:B--2---:R-:W-:Y:S02]  /*0330*/  SEL R21, R6, 0xff800000, P3 ;  /* 0xff80000006157807 */ /* 0x004fe40001800000 */
[----:B------:R-:W-:Y:S02]  /*0340*/  SEL R6, R7, 0xff800000, P3 ;  /* 0xff80000007067807 */ /* 0x000fe40001800000 */
[----:B----4-:R-:W-:Y:S02]  /*0350*/  SEL R8, R10, 0xff800000, P4 ;  /* 0xff8000000a087807 */ /* 0x010fe40002000000 */
[----:B------:R-:W-:Y:S02]  /*0360*/  SEL R11, R11, 0xff800000, P4 ;  /* 0xff8000000b0b7807 */ /* 0x000fe40002000000 */
[----:B------:R-:W-:-:S02]  /*0370*/  FSETP.GT.AND P5, PT, R8, R21, PT ;  /* 0x000000150800720b */ /* 0x000fc40003fa4000 */
[C---:B------:R-:W-:Y:S02]  /*0380*/  FSETP.GT.AND P4, PT, R11.reuse, R6, PT ;  /* 0x000000060b00720b */ /* 0x040fe40003f84000 */
[----:B------:R-:W-:Y:S02]  /*0390*/  FSETP.NAN.AND P3, PT, R8, R8, PT ;  /* 0x000000080800720b */ /* 0x000fe40003f68000 */
[----:B------:R-:W-:Y:S02]  /*03a0*/  FSETP.NAN.AND P6, PT, R11, R11, PT ;  /* 0x0000000b0b00720b */ /* 0x000fe40003fc8000 */
[----:B------:R-:W-:Y:S02]  /*03b0*/  LOP3.LUT R7, R9, R4, RZ, 0xfc, !PT ;  /* 0x0000000409077212 */ /* 0x000fe400078efcff */
[----:B-----5:R-:W-:Y:S02]  /*03c0*/  SEL R19, R14, 0xff800000, P2 ;  /* 0xff8000000e137807 */ /* 0x020fe40001000000 */
[----:B------:R-:W-:-:S02]  /*03d0*/  SEL R14, R15, 0xff800000, P2 ;  /* 0xff8000000f0e7807 */ /* 0x000fc40001000000 */
[----:B------:R-:W-:Y:S02]  /*03e0*/  @!P5 FSEL R8, R8, R21, P3 ;  /* 0x000000150808d208 */ /* 0x000fe40001800000 */
[----:B------:R-:W-:Y:S02]  /*03f0*/  ISETP.GE.AND P3, PT, R5, 0x100, PT ;  /* 0x000001000500780c */ /* 0x000fe40003f66270 */
[----:B------:R-:W-:Y:S02]  /*0400*/  FSETP.NAN.AND P5, PT, R19, R19, PT ;  /* 0x000000131300720b */ /* 0x000fe40003fa8000 */
[----:B------:R-:W-:Y:S02]  /*0410*/  @!P4 FSEL R11, R11, R6, P6 ;  /* 0x000000060b0bc208 */ /* 0x000fe40003000000 */
[----:B------:R-:W-:Y:S02]  /*0420*/  ISETP.GT.AND P4, PT, R7, -0x1, !P3 ;  /* 0xffffffff0700780c */ /* 0x000fe40005f84270 */
[----:B------:R-:W-:-:S02]  /*0430*/  CS2R R6, SRZ ;  /* 0x0000000000067805 */ /* 0x000fc4000001ff00 */
[----:B------:R-:W-:Y:S02]  /*0440*/  FSETP.NAN.AND P2, PT, R14, R14, PT ;  /* 0x0000000e0e00720b */ /* 0x000fe40003f48000 */
[----:B------:R-:W-:Y:S02]  /*0450*/  FSETP.GEU.AND P6, PT, R8, R19, PT ;  /* 0x000000130800720b */ /* 0x000fe40003fce000 */
[----:B---3--:R-:W-:Y:S02]  /*0460*/  SEL R10, R12, 0xff800000, P0 ;  /* 0xff8000000c0a7807 */ /* 0x008fe40000000000 */
[----:B------:R-:W-:Y:S02]  /*0470*/  @!P5 FSEL R19, R19, R8, !P6 ;  /* 0x000000081313d208 */ /* 0x000fe40007000000 */
[----:B------:R-:W-:Y:S01]  /*0480*/  FSETP.NAN.AND P5, PT, R10, R10, PT ;  /* 0x0000000a0a00720b */ /* 0x000fe20003fa8000 */
[----:B------:R1:W2:Y:S01]  /*0490*/  @P4 LDG.E.64 R6, desc[UR4][R16.64] ;  /* 0x0000000410064981 */ /* 0x0002a2000c1e1b00 */
[----:B------:R-:W-:Y:S01]  /*04a0*/  FSETP.GEU.AND P6, PT, R11, R14, PT ;  /* 0x0000000e0b00720b */ /* 0x000fe20003fce000 */
[----:B------:R-:W-:-:S03]  /*04b0*/  VIADD R15, R5, 0x4 ;  /* 0x00000004050f7836 */ /* 0x000fc60000000000 */
[----:B------:R-:W-:Y:S02]  /*04c0*/  @!P2 FSEL R14, R14, R11, !P6 ;  /* 0x0000000b0e0ea208 */ /* 0x000fe40007000000 */
[----:B------:R-:W-:Y:S02]  /*04d0*/  FSETP.GEU.AND P2, PT, R19, R10, PT ;  /* 0x0000000a1300720b */ /* 0x000fe40003f4e000 */
[----:B------:R-:W-:Y:S01]  /*04e0*/  SEL R11, R13, 0xff800000, P0 ;  /* 0xff8000000d0b7807 */ /* 0x000fe20000000000 */
[----:B-1----:R-:W-:Y:S02]  /*04f0*/  IMAD.WIDE R16, R15, 0x4, R2 ;  /* 0x000000040f107825 */ /* 0x002fe400078e0202 */
[----:B------:R-:W-:Y:S02]  /*0500*/  @!P5 FSEL R10, R10, R19, !P2 ;  /* 0x000000130a0ad208 */ /* 0x000fe40005000000 */
[----:B------:R-:W-:Y:S01]  /*0510*/  FSETP.NAN.AND P5, PT, R11, R11, PT ;  /* 0x0000000b0b00720b */ /* 0x000fe20003fa8000 */
[----:B------:R-:W-:Y:S01]  /*0520*/  VIADD R19, R9, 0x1 ;  /* 0x0000000109137836 */ /* 0x000fe20000000000 */
[----:B------:R-:W-:-:S04]  /*0530*/  CS2R R8, SRZ ;  /* 0x0000000000087805 */ /* 0x000fc8000001ff00 */
[C---:B------:R-:W-:Y:S02]  /*0540*/  ISETP.GE.U32.AND P2, PT, R19.reuse, 0x4, PT ;  /* 0x000000041300780c */ /* 0x040fe40003f46070 */
[----:B------:R1:W3:Y:S01]  /*0550*/  @P1 LDG.E.64 R8, desc[UR4][R16.64] ;  /* 0x0000000410081981 */ /* 0x0002e2000c1e1b00 */
[----:B------:R-:W-:Y:S02]  /*0560*/  LOP3.LUT R0, R19, R0, RZ, 0xfc, !PT ;  /* 0x0000000013007212 */ /* 0x000fe400078efcff */
[----:B------:R-:W-:-:S04]  /*0570*/  ISETP.GT.AND P0, PT, R4, RZ, !P2 ;  /* 0x000000ff0400720c */ /* 0x000fc80005704270 */
[C---:B------:R-:W-:Y:S01]  /*0580*/  ISETP.LT.AND P0, PT, R5.reuse, 0x100, P0 ;  /* 0x000001000500780c */ /* 0x040fe20000701270 */
[----:B------:R-:W-:Y:S01]  /*0590*/  VIADD R19, R5, 0xc ;  /* 0x0000000c05137836 */ /* 0x000fe20000000000 */
[----:B------:R-:W-:Y:S02]  /*05a0*/  ISETP.GT.AND P2, PT, R4, -0x1, !P2 ;  /* 0xffffffff0400780c */ /* 0x000fe40005744270 */
[----:B------:R-:W-:Y:S02]  /*05b0*/  CS2R R12, SRZ ;  /* 0x00000000000c7805 */ /* 0x000fe4000001ff00 */
[----:B------:R-:W-:Y:S01]  /*05c0*/  FSETP.GEU.AND P6, PT, R14, R11, PT ;  /* 0x0000000b0e00720b */ /* 0x000fe20003fce000 */
[--C-:B------:R-:W-:Y:S01]  /*05d0*/  IMAD.WIDE R18, R19, 0x4, R2.reuse ;  /* 0x0000000413127825 */ /* 0x100fe200078e0202 */
[----:B------:R-:W-:Y:S02]  /*05e0*/  ISETP.LT.AND P2, PT, R5, 0x100, P2 ;  /* 0x000001000500780c */ /* 0x000fe40001741270 */
[----:B------:R-:W-:Y:S01]  /*05f0*/  @!P5 FSEL R11, R11, R14, !P6 ;  /* 0x0000000e0b0bd208 */ /* 0x000fe20007000000 */
[C---:B-1----:R-:W-:Y:S01]  /*0600*/  VIADD R17, R5.reuse, 0x10 ;  /* 0x0000001005117836 */ /* 0x042fe20000000000 */
[----:B------:R-:W-:Y:S01]  /*0610*/  ISETP.LT.U32.AND P5, PT, R0, 0x4, !P3 ;  /* 0x000000040000780c */ /* 0x000fe20005fa1070 */
[----:B------:R2:W4:Y:S01]  /*0620*/  @P0 LDG.E.64 R12, desc[UR4][R18.64] ;  /* 0x00000004120c0981 */ /* 0x000522000c1e1b00 */
[----:B------:R-:W-:Y:S01]  /*0630*/  VIADD R21, R5, 0x14 ;  /* 0x0000001405157836 */ /* 0x000fe20000000000 */
[----:B------:R-:W-:Y:S01]  /*0640*/  CS2R R14, SRZ ;  /* 0x00000000000e7805 */ /* 0x000fe2000001ff00 */
[----:B------:R-:W-:-:S04]  /*0650*/  IMAD.WIDE R16, R17, 0x4, R2 ;  /* 0x0000000411107825 */ /* 0x000fc800078e0202 */
[----:B------:R-:W-:Y:S01]  /*0660*/  IMAD.WIDE R20, R21, 0x4, R2 ;  /* 0x0000000415147825 */ /* 0x000fe200078e0202 */
[----:B------:R-:W-:Y:S01]  /*0670*/  CS2R R2, SRZ ;  /* 0x0000000000027805 */ /* 0x000fe2000001ff00 */
[----:B------:R-:W5:Y:S05]  /*0680*/  @P2 LDG.E.64 R14, desc[UR4][R16.64] ;  /* 0x00000004100e2981 */ /* 0x000f6a000c1e1b00 */
[----:B------:R-:W5:Y:S01]  /*0690*/  @P5 LDG.E.64 R2, desc[UR4][R20.64] ;  /* 0x0000000414025981 */ /* 0x000f62000c1e1b00 */
[----:B--2---:R-:W-:-:S04]  /*06a0*/  SEL R19, R6, 0xff800000, P4 ;  /* 0xff80000006137807 */ /* 0x004fc80002000000 */
[-C--:B------:R-:W-:Y:S02]  /*06b0*/  FSETP.NAN.AND P6, PT, R19, R19.reuse, PT ;  /* 0x000000131300720b */ /* 0x080fe40003fc8000 */
[----:B------:R-:W-:Y:S02]  /*06c0*/  SEL R0, R7, 0xff800000, P4 ;  /* 0xff80000007007807 */ /* 0x000fe40002000000 */
[----:B------:R-:W-:Y:S01]  /*06d0*/  FSETP.GEU.AND P4, PT, R10, R19, PT ;  /* 0x000000130a00720b */ /* 0x000fe20003f8e000 */
[----:B------:R-:W1:Y:S08]  /*06e0*/  LDC.64 R6, c[0x0][0x218] ;  /* 0x00008600ff067b82 */ /* 0x000e700000000a00 */
[----:B------:R-:W-:-:S02]  /*06f0*/  @!P6 FSEL R19, R19, R10, !P4 ;  /* 0x0000000a1313e208 */ /* 0x000fc40006000000 */
[-C--:B------:R-:W-:Y:S02]  /*0700*/  FSETP.NAN.AND P4, PT, R0, R0.reuse, PT ;  /* 0x000000000000720b */ /* 0x080fe40003f88000 */
[----:B------:R-:W-:Y:S02]  /*0710*/  FSETP.GEU.AND P6, PT, R11, R0, PT ;  /* 0x000000000b00720b */ /* 0x000fe40003fce000 */
[----:B---3--:R-:W-:Y:S02]  /*0720*/  SEL R8, R8, 0xff800000, P1 ;  /* 0xff80000008087807 */ /* 0x008fe40000800000 */
[----:B------:R-:W-:-:S04]  /*0730*/  SEL R9, R9, 0xff800000, P1 ;  /* 0xff80000009097807 */ /* 0x000fc80000800000 */
[----:B------:R-:W-:-:S03]  /*0740*/  FSETP.NAN.AND P1, PT, R9, R9, PT ;  /* 0x000000090900720b */ /* 0x000fc60003f28000 */
[----:B------:R-:W-:Y:S02]  /*0750*/  @!P4 FSEL R0, R0, R11, !P6 ;  /* 0x0000000b0000c208 */ /* 0x000fe40007000000 */
[-C--:B------:R-:W-:Y:S02]  /*0760*/  FSETP.NAN.AND P4, PT, R8, R8.reuse, PT ;  /* 0x000000080800720b */ /* 0x080fe40003f88000 */
[----:B------:R-:W-:Y:S02]  /*0770*/  FSETP.GEU.AND P6, PT, R0, R9, PT ;  /* 0x000000090000720b */ /* 0x000fe40003fce000 */
[----:B----4-:R-:W-:Y:S02]  /*0780*/  SEL R11, R12, 0xff800000, P0 ;  /* 0xff8000000c0b7807 */ /* 0x010fe40000000000 */
[----:B------:R-:W-:Y:S02]  /*0790*/  SEL R4, R13, 0xff800000, P0 ;  /* 0xff8000000d047807 */ /* 0x000fe40000000000 */
[----:B------:R-:W-:-:S02]  /*07a0*/  FSETP.GEU.AND P0, PT, R19, R8, PT ;  /* 0x000000081300720b */ /* 0x000fc40003f0e000 */
[----:B------:R-:W-:-:S03]  /*07b0*/  @!P1 FSEL R9, R9, R0, !P6 ;  /* 0x0000000009099208 */ /* 0x000fc60007000000 */
[----:B------:R-:W-:Y:S02]  /*07c0*/  @!P4 FSEL R8, R8, R19, !P0 ;  /* 0x000000130808c208 */ /* 0x000fe40004000000 */
[----:B------:R-:W-:Y:S02]  /*07d0*/  FSETP.NAN.AND P4, PT, R11, R11, PT ;  /* 0x0000000b0b00720b */ /* 0x000fe40003f88000 */
[----:B------:R-:W-:Y:S02]  /*07e0*/  FSETP.NAN.AND P6, PT, R4, R4, PT ;  /* 0x000000040400720b */ /* 0x000fe40003fc8000 */
[----:B-----5:R-:W-:Y:S02]  /*07f0*/  SEL R14, R14, 0xff800000, P2 ;  /* 0xff8000000e0e7807 */ /* 0x020fe40001000000 */
[----:B------:R-:W-:Y:S02]  /*0800*/  SEL R15, R15, 0xff800000, P2 ;  /* 0xff8000000f0f7807 */ /* 0x000fe40001000000 */
[----:B------:R-:W-:-:S02]  /*0810*/  SEL R12, R2, 0xff800000, P5 ;  /* 0xff800000020c7807 */ /* 0x000fc40002800000 */
[----:B------:R-:W-:Y:S02]  /*0820*/  SEL R13, R3, 0xff800000, P5 ;  /* 0xff800000030d7807 */ /* 0x000fe40002800000 */
[----:B------:R-:W-:Y:S02]  /*0830*/  FSETP.NAN.AND P0, PT, R14, R14, PT ;  /* 0x0000000e0e00720b */ /* 0x000fe40003f08000 */
[----:B------:R-:W-:Y:S02]  /*0840*/  FSETP.NAN.AND P1, PT, R15, R15, PT ;  /* 0x0000000f0f00720b */ /* 0x000fe40003f28000 */
[----:B------:R-:W-:Y:S02]  /*0850*/  FSETP.GEU.AND P2, PT, R8, R11, PT ;  /* 0x0000000b0800720b */ /* 0x000fe40003f4e000 */
[----:B------:R-:W-:Y:S02]  /*0860*/  FSETP.GEU.AND P5, PT, R9, R4, PT ;  /* 0x000000040900720b */ /* 0x000fe40003fae000 */
[----:B------:R-:W-:-:S02]  /*0870*/  @!P4 FSEL R11, R11, R8, !P2 ;  /* 0x000000080b0bc208 */ /* 0x000fc40005000000 */
[----:B------:R-:W-:Y:S02]  /*0880*/  @!P6 FSEL R4, R4, R9, !P5 ;  /* 0x000000090404e208 */ /* 0x000fe40006800000 */
[----:B------:R-:W-:Y:S02]  /*0890*/  FSETP.NAN.AND P2, PT, R12, R12, PT ;  /* 0x0000000c0c00720b */ /* 0x000fe40003f48000 */
[----:B------:R-:W-:Y:S02]  /*08a0*/  FSETP.NAN.AND P4, PT, R13, R13, PT ;  /* 0x0000000d0d00720b */ /* 0x000fe40003f88000 */
[----:B------:R-:W-:Y:S02]  /*08b0*/  FSETP.GEU.AND P5, PT, R11, R14, PT ;  /* 0x0000000e0b00720b */ /* 0x000fe40003fae000 */
[----:B------:R-:W-:Y:S02]  /*08c0*/  FSETP.GEU.AND P6, PT, R4, R15, PT ;  /* 0x0000000f0400720b */ /* 0x000fe40003fce000 */
[----:B------:R-:W-:-:S02]  /*08d0*/  @!P0 FSEL R14, R14, R11, !P5 ;  /* 0x0000000b0e0e8208 */ /* 0x000fc40006800000 */
[----:B------:R-:W-:Y:S02]  /*08e0*/  @!P1 FSEL R15, R15, R4, !P6 ;  /* 0x000000040f0f9208 */ /* 0x000fe40007000000 */
[----:B------:R-:W-:Y:S02]  /*08f0*/  FSETP.GEU.AND P0, PT, R14, R12, PT ;  /* 0x0000000c0e00720b */ /* 0x000fe40003f0e000 */
[----:B------:R-:W-:Y:S01]  /*0900*/  FSETP.GEU.AND P1, PT, R15, R13, PT ;  /* 0x0000000d0f00720b */ /* 0x000fe20003f2e000 */
[----:B-1----:R-:W-:Y:S01]  /*0910*/  IMAD.WIDE R2, R5, 0x4, R6 ;  /* 0x0000000405027825 */ /* 0x002fe200078e0206 */
[----:B------:R-:W-:Y:S02]  /*0920*/  @!P2 SEL R12, R12, R14, !P0 ;  /* 0x0000000e0c0ca207 */ /* 0x000fe40004000000 */
[----:B------:R-:W-:Y:S01]  /*0930*/  @!P4 SEL R13, R13, R15, !P1 ;  /* 0x0000000f0d0dc207 */ /* 0x000fe20004800000 */
[----:B------:R-:W-:Y:S08]  /*0940*/  @P3 EXIT ;  /* 0x000000000000394d */ /* 0x000ff00003800000 */
[----:B------:R-:W-:Y:S01]  /*0950*/  STG.E.64 desc[UR4][R2.64], R12 ;  /* 0x0000000c02007986 */ /* 0x000fe2000c101b04 */
[----:B------:R-:W-:Y:S05]  /*0960*/  EXIT ;  /* 0x000000000000794d */ /* 0x000fea0003800000 */
.L_x_0:
[----:B------:R-:W-:-:S00]  /*0970*/  BRA `(.L_x_0) ;  /* 0xfffffffc00fc7947 */ /* 0x000fc0000383ffff */
[----:B------:R-:W-:-:S00]  /*0980*/  NOP ;  /* 0x0000000000007918 */ /* 0x000fc00000000000 */
[----:B------:R-:W-:-:S00]  /*0990*/  NOP ;  /* 0x0000000000007918 */ /* 0x000fc00000000000 */
[----:B------:R-:W-:-:S00]  /*09a0*/  NOP ;  /* 0x0000000000007918 */ /* 0x000fc00000000000 */
[----:B------:R-:W-:-:S00]  /*09b0*/  NOP ;  /* 0x0000000000007918 */ /* 0x000fc00000000000 */
[----:B------:R-:W-:-:S00]  /*09c0*/  NOP ;  /* 0x0000000000007918 */ /* 0x000fc00000000000 */
[----:B------:R-:W-:-:S00]  /*09d0*/  NOP ;  /* 0x0000000000007918 */ /* 0x000fc00000000000 */
[----:B------:R-:W-:-:S00]  /*09e0*/  NOP ;  /* 0x0000000000007918 */ /* 0x000fc00000000000 */
[----:B------:R-:W-:-:S00]  /*09f0*/  NOP ;  /* 0x0000000000007918 */ /* 0x000fc00000000000 */
.L_x_1:


//--------------------- .nv.constant0.triton_poi_fused_max_pool2d_with_indices_6 --------------------------
	.section	.nv.constant0.triton_poi_fused_max_pool2d_with_indices_6,"a",@progbits
	.sectionflags	@""
	.align	4
.nv.constant0.triton_poi_fused_max_pool2d_with_indices_6:
	.zero		548
